//
// Generated by NVIDIA NVVM Compiler
//
// Compiler Build ID: CL-36424714
// Cuda compilation tools, release 13.0, V13.0.88
// Based on NVVM 20.0.0
//

.version 9.0
.target sm_100
.address_size 64

	// .globl	_Z14naiveReductionPfS_j
// _ZZ14naiveReductionPfS_jE3sum has been demoted
// _ZZ18optimizedReductionPfS_jE3sum has been demoted

.visible .entry _Z14naiveReductionPfS_j(
	.param .u64 .ptr .align 1 _Z14naiveReductionPfS_j_param_0,
	.param .u64 .ptr .align 1 _Z14naiveReductionPfS_j_param_1,
	.param .u32 _Z14naiveReductionPfS_j_param_2
)
{
	.reg .pred 	%p<4>;
	.reg .b32 	%r<22>;
	.reg .b32 	%f<7>;
	.reg .b64 	%rd<11>;
	// demoted variable
	.shared .align 4 .b8 _ZZ14naiveReductionPfS_jE3sum[4096];
	ld.param.u64 	%rd1, [_Z14naiveReductionPfS_j_param_0];
	ld.param.u64 	%rd2, [_Z14naiveReductionPfS_j_param_1];
	cvta.to.global.u64 	%rd3, %rd2;
	mov.u32 	%r1, %tid.x;
	mov.u32 	%r2, %ctaid.x;
	mov.u32 	%r3, %ntid.x;
	mul.lo.s32 	%r8, %r2, %r3;
	shl.b32 	%r9, %r8, 1;
	add.s32 	%r10, %r9, %r1;
	mul.wide.u32 	%rd4, %r10, 4;
	add.s64 	%rd5, %rd3, %rd4;
	ld.global.f32 	%f1, [%rd5];
	shl.b32 	%r11, %r1, 2;
	mov.u32 	%r12, _ZZ14naiveReductionPfS_jE3sum;
	add.s32 	%r13, %r12, %r11;
	st.shared.f32 	[%r13], %f1;
	add.s32 	%r14, %r10, %r3;
	mul.wide.u32 	%rd6, %r14, 4;
	add.s64 	%rd7, %rd3, %rd6;
	ld.global.f32 	%f2, [%rd7];
	shl.b32 	%r15, %r3, 2;
	add.s32 	%r16, %r13, %r15;
	st.shared.f32 	[%r16], %f2;
	add.s32 	%r4, %r13, %r11;
	mov.b32 	%r21, 1;
$L__BB0_1:
	bar.sync 	0;
	add.s32 	%r17, %r21, -1;
	and.b32  	%r18, %r17, %r1;
	setp.ne.s32 	%p1, %r18, 0;
	@%p1 bra 	$L__BB0_3;
	shl.b32 	%r19, %r21, 2;
	add.s32 	%r20, %r4, %r19;
	ld.shared.f32 	%f3, [%r20];
	ld.shared.f32 	%f4, [%r4];
	add.f32 	%f5, %f3, %f4;
	st.shared.f32 	[%r4], %f5;
$L__BB0_3:
	shl.b32 	%r21, %r21, 1;
	setp.le.u32 	%p2, %r21, %r3;
	@%p2 bra 	$L__BB0_1;
	setp.ne.s32 	%p3, %r1, 0;
	@%p3 bra 	$L__BB0_6;
	ld.shared.f32 	%f6, [_ZZ14naiveReductionPfS_jE3sum];
	cvta.to.global.u64 	%rd8, %rd1;
	mul.wide.u32 	%rd9, %r2, 4;
	add.s64 	%rd10, %rd8, %rd9;
	st.global.f32 	[%rd10], %f6;
$L__BB0_6:
	ret;

}
	// .globl	_Z18optimizedReductionPfS_j
.visible .entry _Z18optimizedReductionPfS_j(
	.param .u64 .ptr .align 1 _Z18optimizedReductionPfS_j_param_0,
	.param .u64 .ptr .align 1 _Z18optimizedReductionPfS_j_param_1,
	.param .u32 _Z18optimizedReductionPfS_j_param_2
)
{
	.reg .pred 	%p<6>;
	.reg .b32 	%r<23>;
	.reg .b32 	%f<7>;
	.reg .b64 	%rd<11>;
	// demoted variable
	.shared .align 4 .b8 _ZZ18optimizedReductionPfS_jE3sum[4096];
	ld.param.u64 	%rd2, [_Z18optimizedReductionPfS_j_param_0];
	ld.param.u64 	%rd3, [_Z18optimizedReductionPfS_j_param_1];
	ld.param.u32 	%r9, [_Z18optimizedReductionPfS_j_param_2];
	cvta.to.global.u64 	%rd1, %rd3;
	mov.u32 	%r1, %tid.x;
	mov.u32 	%r2, %ctaid.x;
	mov.u32 	%r22, %ntid.x;
	mul.lo.s32 	%r10, %r2, %r22;
	shl.b32 	%r11, %r10, 1;
	add.s32 	%r4, %r11, %r1;
	setp.ge.u32 	%p1, %r4, %r9;
	shl.b32 	%r12, %r1, 2;
	mov.u32 	%r13, _ZZ18optimizedReductionPfS_jE3sum;
	add.s32 	%r5, %r13, %r12;
	@%p1 bra 	$L__BB1_2;
	mul.wide.u32 	%rd4, %r4, 4;
	add.s64 	%rd5, %rd1, %rd4;
	ld.global.f32 	%f1, [%rd5];
	st.shared.f32 	[%r5], %f1;
	bra.uni 	$L__BB1_3;
$L__BB1_2:
	mov.b32 	%r14, 0;
	st.shared.u32 	[%r5], %r14;
$L__BB1_3:
	add.s32 	%r6, %r4, %r22;
	setp.ge.u32 	%p2, %r6, %r9;
	@%p2 bra 	$L__BB1_5;
	mul.wide.u32 	%rd6, %r6, 4;
	add.s64 	%rd7, %rd1, %rd6;
	ld.global.f32 	%f2, [%rd7];
	shl.b32 	%r18, %r22, 2;
	add.s32 	%r19, %r5, %r18;
	st.shared.f32 	[%r19], %f2;
	bra.uni 	$L__BB1_6;
$L__BB1_5:
	shl.b32 	%r15, %r22, 2;
	add.s32 	%r16, %r5, %r15;
	mov.b32 	%r17, 0;
	st.shared.u32 	[%r16], %r17;
$L__BB1_6:
	bar.sync 	0;
	setp.ge.u32 	%p3, %r1, %r22;
	@%p3 bra 	$L__BB1_8;
	shl.b32 	%r20, %r22, 2;
	add.s32 	%r21, %r5, %r20;
	ld.shared.f32 	%f3, [%r21];
	ld.shared.f32 	%f4, [%r5];
	add.f32 	%f5, %f3, %f4;
	st.shared.f32 	[%r5], %f5;
$L__BB1_8:
	shr.u32 	%r8, %r22, 1;
	setp.gt.u32 	%p4, %r22, 1;
	mov.u32 	%r22, %r8;
	@%p4 bra 	$L__BB1_6;
	setp.ne.s32 	%p5, %r1, 0;
	@%p5 bra 	$L__BB1_11;
	ld.shared.f32 	%f6, [_ZZ18optimizedReductionPfS_jE3sum];
	cvta.to.global.u64 	%rd8, %rd2;
	mul.wide.u32 	%rd9, %r2, 4;
	add.s64 	%rd10, %rd8, %rd9;
	st.global.f32 	[%rd10], %f6;
$L__BB1_11:
	ret;

}


// ===== COMPILED SASS (sm_100) =====

	.target	sm_100

	.elftype	@"ET_EXEC"


//--------------------- .note.nv.tkinfo           --------------------------
	.section	.note.nv.tkinfo,"",@"SHT_NOTE"
	.sectionflags	@"SHF_NOTE_NV_TKINFO"
	.tkinfo
        /*0018*/ 	.word	0x00000002
        /*0030*/ 	.string	""
        /*0030*/ 	.string	"ptxas"
        /*0030*/ 	.string	"Cuda compilation tools, release 13.0, V13.0.88"
        /*0030*/ 	.string	"Build cuda_13.0.r13.0/compiler.36424714_0"
        /*0030*/ 	.string	"-arch sm_100 -m 64 "



//--------------------- .note.nv.cuinfo           --------------------------
	.section	.note.nv.cuinfo,"",@"SHT_NOTE"
	.sectionflags	@"SHF_NOTE_NV_CUINFO"
        /*0018*/ 	.short	0x0002
        /*001a*/ 	.short	0x0064
        /*001c*/ 	.short	0x0082
	.zero		2


//--------------------- .nv.info                  --------------------------
	.section	.nv.info,"",@"SHT_CUDA_INFO"
	.align	4


	//----- nvinfo : EIATTR_REGCOUNT
	.align		4
        /*0000*/ 	.byte	0x04, 0x2f
        /*0002*/ 	.short	(.L_1 - .L_0)
	.align		4
.L_0:
        /*0004*/ 	.word	index@(_Z14naiveReductionPfS_j)
        /*0008*/ 	.word	0x00000012


	//----- nvinfo : EIATTR_FRAME_SIZE
	.align		4
.L_1:
        /*000c*/ 	.byte	0x04, 0x11
        /*000e*/ 	.short	(.L_3 - .L_2)
	.align		4
.L_2:
        /*0010*/ 	.word	index@(_Z14naiveReductionPfS_j)
        /*0014*/ 	.word	0x00000000


	//----- nvinfo : EIATTR_REGCOUNT
	.align		4
.L_3:
        /*0018*/ 	.byte	0x04, 0x2f
        /*001a*/ 	.short	(.L_5 - .L_4)
	.align		4
.L_4:
        /*001c*/ 	.word	index@(_Z18optimizedReductionPfS_j)
        /*0020*/ 	.word	0x0000000c


	//----- nvinfo : EIATTR_FRAME_SIZE
	.align		4
.L_5:
        /*0024*/ 	.byte	0x04, 0x11
        /*0026*/ 	.short	(.L_7 - .L_6)
	.align		4
.L_6:
        /*0028*/ 	.word	index@(_Z18optimizedReductionPfS_j)
        /*002c*/ 	.word	0x00000000


	//----- nvinfo : EIATTR_MIN_STACK_SIZE
	.align		4
.L_7:
        /*0030*/ 	.byte	0x04, 0x12
        /*0032*/ 	.short	(.L_9 - .L_8)
	.align		4
.L_8:
        /*0034*/ 	.word	index@(_Z18optimizedReductionPfS_j)
        /*0038*/ 	.word	0x00000000


	//----- nvinfo : EIATTR_MIN_STACK_SIZE
	.align		4
.L_9:
        /*003c*/ 	.byte	0x04, 0x12
        /*003e*/ 	.short	(.L_11 - .L_10)
	.align		4
.L_10:
        /*0040*/ 	.word	index@(_Z14naiveReductionPfS_j)
        /*0044*/ 	.word	0x00000000
.L_11:


//--------------------- .nv.compat                --------------------------
	.section	.nv.compat,"",@"SHT_CUDA_COMPAT_INFO"
	.align	4
        /*0000*/ 	.byte	0x02, 0x09, 0x00, 0x00, 0x02, 0x02, 0x01, 0x00, 0x02, 0x05, 0x05, 0x00, 0x03, 0x07, 0x01, 0x01
        /*0010*/ 	.byte	0x02, 0x03, 0x00, 0x00, 0x02, 0x06, 0x01, 0x00, 0x04, 0x0b, 0x08, 0x00, 0x09, 0x00, 0x00, 0x00
        /*0020*/ 	.byte	0x00, 0x00, 0x00, 0x00


//--------------------- .nv.info._Z18optimizedReductionPfS_j --------------------------
	.section	.nv.info._Z18optimizedReductionPfS_j,"",@"SHT_CUDA_INFO"
	.sectionflags	@""
	.align	4


	//----- nvinfo : EIATTR_CUDA_API_VERSION
	.align		4
        /*0000*/ 	.byte	0x04, 0x37
        /*0002*/ 	.short	(.L_13 - .L_12)
.L_12:
        /*0004*/ 	.word	0x00000082


	//----- nvinfo : EIATTR_KPARAM_INFO
	.align		4
.L_13:
        /*0008*/ 	.byte	0x04, 0x17
        /*000a*/ 	.short	(.L_15 - .L_14)
.L_14:
        /*000c*/ 	.word	0x00000000
        /*0010*/ 	.short	0x0002
        /*0012*/ 	.short	0x0010
        /*0014*/ 	.byte	0x00, 0xf0, 0x11, 0x00


	//----- nvinfo : EIATTR_KPARAM_INFO
	.align		4
.L_15:
        /*0018*/ 	.byte	0x04, 0x17
        /*001a*/ 	.short	(.L_17 - .L_16)
.L_16:
        /*001c*/ 	.word	0x00000000
        /*0020*/ 	.short	0x0001
        /*0022*/ 	.short	0x0008
        /*0024*/ 	.byte	0x00, 0xf5, 0x21, 0x00


	//----- nvinfo : EIATTR_KPARAM_INFO
	.align		4
.L_17:
        /*0028*/ 	.byte	0x04, 0x17
        /*002a*/ 	.short	(.L_19 - .L_18)
.L_18:
        /*002c*/ 	.word	0x00000000
        /*0030*/ 	.short	0x0000
        /*0032*/ 	.short	0x0000
        /*0034*/ 	.byte	0x00, 0xf5, 0x21, 0x00


	//----- nvinfo : EIATTR_SPARSE_MMA_MASK
	.align		4
.L_19:
        /*0038*/ 	.byte	0x03, 0x50
        /*003a*/ 	.short	0x0000


	//----- nvinfo : EIATTR_MAXREG_COUNT
	.align		4
        /*003c*/ 	.byte	0x03, 0x1b
        /*003e*/ 	.short	0x00ff


	//----- nvinfo : EIATTR_NUM_BARRIERS
	.align		4
        /*0040*/ 	.byte	0x02, 0x4c
        /*0042*/ 	.byte	0x01
	.zero		1


	//----- nvinfo : EIATTR_MERCURY_ISA_VERSION
	.align		4
        /*0044*/ 	.byte	0x03, 0x5f
        /*0046*/ 	.short	0x0101


	//----- nvinfo : EIATTR_VRC_CTA_INIT_COUNT
	.align		4
        /*0048*/ 	.byte	0x02, 0x4a
	.zero		1
	.zero		1


	//----- nvinfo : EIATTR_EXIT_INSTR_OFFSETS
	.align		4
        /*004c*/ 	.byte	0x04, 0x1c
        /*004e*/ 	.short	(.L_21 - .L_20)


	//   ....[0]....
.L_20:
        /*0050*/ 	.word	0x000002b0


	//   ....[1]....
        /*0054*/ 	.word	0x00000330


	//----- nvinfo : EIATTR_CRS_STACK_SIZE
	.align		4
.L_21:
        /*0058*/ 	.byte	0x04, 0x1e
        /*005a*/ 	.short	(.L_23 - .L_22)
.L_22:
        /*005c*/ 	.word	0x00000000


	//----- nvinfo : EIATTR_CBANK_PARAM_SIZE
	.align		4
.L_23:
        /*0060*/ 	.byte	0x03, 0x19
        /*0062*/ 	.short	0x0014


	//----- nvinfo : EIATTR_PARAM_CBANK
	.align		4
        /*0064*/ 	.byte	0x04, 0x0a
        /*0066*/ 	.short	(.L_25 - .L_24)
	.align		4
.L_24:
        /*0068*/ 	.word	index@(.nv.constant0._Z18optimizedReductionPfS_j)
        /*006c*/ 	.short	0x0380
        /*006e*/ 	.short	0x0014


	//----- nvinfo : EIATTR_SW_WAR
	.align		4
.L_25:
        /*0070*/ 	.byte	0x04, 0x36
        /*0072*/ 	.short	(.L_27 - .L_26)
.L_26:
        /*0074*/ 	.word	0x00000008
.L_27:


//--------------------- .nv.info._Z14naiveReductionPfS_j --------------------------
	.section	.nv.info._Z14naiveReductionPfS_j,"",@"SHT_CUDA_INFO"
	.sectionflags	@""
	.align	4


	//----- nvinfo : EIATTR_CUDA_API_VERSION
	.align		4
        /*0000*/ 	.byte	0x04, 0x37
        /*0002*/ 	.short	(.L_29 - .L_28)
.L_28:
        /*0004*/ 	.word	0x00000082


	//----- nvinfo : EIATTR_KPARAM_INFO
	.align		4
.L_29:
        /*0008*/ 	.byte	0x04, 0x17
        /*000a*/ 	.short	(.L_31 - .L_30)
.L_30:
        /*000c*/ 	.word	0x00000000
        /*0010*/ 	.short	0x0002
        /*0012*/ 	.short	0x0010
        /*0014*/ 	.byte	0x00, 0xf0, 0x11, 0x00


	//----- nvinfo : EIATTR_KPARAM_INFO
	.align		4
.L_31:
        /*0018*/ 	.byte	0x04, 0x17
        /*001a*/ 	.short	(.L_33 - .L_32)
.L_32:
        /*001c*/ 	.word	0x00000000
        /*0020*/ 	.short	0x0001
        /*0022*/ 	.short	0x0008
        /*0024*/ 	.byte	0x00, 0xf5, 0x21, 0x00


	//----- nvinfo : EIATTR_KPARAM_INFO
	.align		4
.L_33:
        /*0028*/ 	.byte	0x04, 0x17
        /*002a*/ 	.short	(.L_35 - .L_34)
.L_34:
        /*002c*/ 	.word	0x00000000
        /*0030*/ 	.short	0x0000
        /*0032*/ 	.short	0x0000
        /*0034*/ 	.byte	0x00, 0xf5, 0x21, 0x00


	//----- nvinfo : EIATTR_SPARSE_MMA_MASK
	.align		4
.L_35:
        /*0038*/ 	.byte	0x03, 0x50
        /*003a*/ 	.short	0x0000


	//----- nvinfo : EIATTR_MAXREG_COUNT
	.align		4
        /*003c*/ 	.byte	0x03, 0x1b
        /*003e*/ 	.short	0x00ff


	//----- nvinfo : EIATTR_NUM_BARRIERS
	.align		4
        /*0040*/ 	.byte	0x02, 0x4c
        /*0042*/ 	.byte	0x01
	.zero		1


	//----- nvinfo : EIATTR_MERCURY_ISA_VERSION
	.align		4
        /*0044*/ 	.byte	0x03, 0x5f
        /*0046*/ 	.short	0x0101


	//----- nvinfo : EIATTR_VRC_CTA_INIT_COUNT
	.align		4
        /*0048*/ 	.byte	0x02, 0x4a
	.zero		1
	.zero		1


	//----- nvinfo : EIATTR_EXIT_INSTR_OFFSETS
	.align		4
        /*004c*/ 	.byte	0x04, 0x1c
        /*004e*/ 	.short	(.L_37 - .L_36)


	//   ....[0]....
.L_36:
        /*0050*/ 	.word	0x00000220


	//   ....[1]....
        /*0054*/ 	.word	0x000002a0


	//----- nvinfo : EIATTR_CBANK_PARAM_SIZE
	.align		4
.L_37:
        /*0058*/ 	.byte	0x03, 0x19
        /*005a*/ 	.short	0x0014


	//----- nvinfo : EIATTR_PARAM_CBANK
	.align		4
        /*005c*/ 	.byte	0x04, 0x0a
        /*005e*/ 	.short	(.L_39 - .L_38)
	.align		4
.L_38:
        /*0060*/ 	.word	index@(.nv.constant0._Z14naiveReductionPfS_j)
        /*0064*/ 	.short	0x0380
        /*0066*/ 	.short	0x0014


	//----- nvinfo : EIATTR_SW_WAR
	.align		4
.L_39:
        /*0068*/ 	.byte	0x04, 0x36
        /*006a*/ 	.short	(.L_41 - .L_40)
.L_40:
        /*006c*/ 	.word	0x00000008
.L_41:


//--------------------- .nv.callgraph             --------------------------
	.section	.nv.callgraph,"",@"SHT_CUDA_CALLGRAPH"
	.align	4
	.sectionentsize	8
	.align		4
        /*0000*/ 	.word	0x00000000
	.align		4
        /*0004*/ 	.word	0xffffffff
	.align		4
        /*0008*/ 	.word	0x00000000
	.align		4
        /*000c*/ 	.word	0xfffffffe
	.align		4
        /*0010*/ 	.word	0x00000000
	.align		4
        /*0014*/ 	.word	0xfffffffd
	.align		4
        /*0018*/ 	.word	0x00000000
	.align		4
        /*001c*/ 	.word	0xfffffffc


//--------------------- .text._Z18optimizedReductionPfS_j --------------------------
	.section	.text._Z18optimizedReductionPfS_j,"ax",@progbits
	.align	128
        .global         _Z18optimizedReductionPfS_j
        .type           _Z18optimizedReductionPfS_j,@function
        .size           _Z18optimizedReductionPfS_j,(.L_x_6 - _Z18optimizedReductionPfS_j)
        .other          _Z18optimizedReductionPfS_j,@"STO_CUDA_ENTRY STV_DEFAULT"
_Z18optimizedReductionPfS_j:
.text._Z18optimizedReductionPfS_j:
[----:B------:R-:W-:Y:S01]  /*0000*/  LDC R1, c[0x0][0x37c] ;  /* 0x0000df00ff017b82 */ /* 0x000fe20000000800 */
[----:B------:R-:W0:Y:S01]  /*0010*/  S2R R9, SR_CTAID.X ;  /* 0x0000000000097919 */ /* 0x000e220000002500 */
[----:B------:R-:W0:Y:S01]  /*0020*/  LDCU UR8, c[0x0][0x360] ;  /* 0x00006c00ff0877ac */ /* 0x000e220008000800 */
[----:B------:R-:W1:Y:S01]  /*0030*/  S2R R4, SR_TID.X ;  /* 0x0000000000047919 */ /* 0x000e620000002100 */
[----:B------:R-:W2:Y:S01]  /*0040*/  LDCU UR9, c[0x0][0x390] ;  /* 0x00007200ff0977ac */ /* 0x000ea20008000800 */
[----:B------:R-:W3:Y:S01]  /*0050*/  LDCU.64 UR6, c[0x0][0x358] ;  /* 0x00006b00ff0677ac */ /* 0x000ee20008000a00 */
[----:B0-----:R-:W-:-:S04]  /*0060*/  IMAD R0, R9, UR8, RZ ;  /* 0x0000000809007c24 */ /* 0x001fc8000f8e02ff */
[----:B-1----:R-:W-:-:S05]  /*0070*/  IMAD R5, R0, 0x2, R4 ;  /* 0x0000000200057824 */ /* 0x002fca00078e0204 */
[----:B--2---:R-:W-:-:S13]  /*0080*/  ISETP.GE.U32.AND P0, PT, R5, UR9, PT ;  /* 0x0000000905007c0c */ /* 0x004fda000bf06070 */
[----:B------:R-:W0:Y:S02]  /*0090*/  @!P0 LDC.64 R2, c[0x0][0x388] ;  /* 0x0000e200ff028b82 */ /* 0x000e240000000a00 */
[----:B0-----:R-:W-:-:S06]  /*00a0*/  @!P0 IMAD.WIDE.U32 R2, R5, 0x4, R2 ;  /* 0x0000000405028825 */ /* 0x001fcc00078e0002 */
[----:B---3--:R-:W2:Y:S01]  /*00b0*/  @!P0 LDG.E R3, desc[UR6][R2.64] ;  /* 0x0000000602038981 */ /* 0x008ea2000c1e1900 */
[----:B------:R-:W0:Y:S01]  /*00c0*/  S2UR UR5, SR_CgaCtaId ;  /* 0x00000000000579c3 */ /* 0x000e220000008800 */
[----:B------:R-:W-:Y:S01]  /*00d0*/  UMOV UR4, 0x400 ;  /* 0x0000040000047882 */ /* 0x000fe20000000000 */
[----:B------:R-:W-:Y:S01]  /*00e0*/  IMAD.U32 R7, RZ, RZ, UR8 ;  /* 0x00000008ff077e24 */ /* 0x000fe2000f8e00ff */
[----:B------:R-:W-:Y:S04]  /*00f0*/  BSSY.RECONVERGENT B0, `(.L_x_0) ;  /* 0x0000010000007945 */ /* 0x000fe80003800200 */
[----:B------:R-:W-:Y:S01]  /*0100*/  IADD3 R5, PT, PT, R5, R7, RZ ;  /* 0x0000000705057210 */ /* 0x000fe20007ffe0ff */
[----:B0-----:R-:W-:-:S06]  /*0110*/  ULEA UR4, UR5, UR4, 0x18 ;  /* 0x0000000405047291 */ /* 0x001fcc000f8ec0ff */
[----:B------:R-:W-:-:S05]  /*0120*/  LEA R0, R4, UR4, 0x2 ;  /* 0x0000000404007c11 */ /* 0x000fca000f8e10ff */
[----:B--2---:R0:W-:Y:S04]  /*0130*/  @!P0 STS [R0], R3 ;  /* 0x0000000300008388 */ /* 0x0041e80000000800 */
[----:B------:R0:W-:Y:S01]  /*0140*/  @P0 STS [R0], RZ ;  /* 0x000000ff00000388 */ /* 0x0001e20000000800 */
[----:B------:R-:W-:-:S13]  /*0150*/  ISETP.GE.U32.AND P0, PT, R5, UR9, PT ;  /* 0x0000000905007c0c */ /* 0x000fda000bf06070 */
[----:B0-----:R-:W-:Y:S05]  /*0160*/  @P0 BRA `(.L_x_1) ;  /* 0x0000000000180947 */ /* 0x001fea0003800000 */
[----:B------:R-:W0:Y:S02]  /*0170*/  LDC.64 R2, c[0x0][0x388] ;  /* 0x0000e200ff027b82 */ /* 0x000e240000000a00 */
[----:B0-----:R-:W-:-:S06]  /*0180*/  IMAD.WIDE.U32 R2, R5, 0x4, R2 ;  /* 0x0000000405027825 */ /* 0x001fcc00078e0002 */
[----:B------:R-:W2:Y:S01]  /*0190*/  LDG.E R2, desc[UR6][R2.64] ;  /* 0x0000000602027981 */ /* 0x000ea2000c1e1900 */
[----:B------:R-:W-:-:S05]  /*01a0*/  IMAD R5, R7, 0x4, R0 ;  /* 0x0000000407057824 */ /* 0x000fca00078e0200 */
[----:B--2---:R1:W-:Y:S01]  /*01b0*/  STS [R5], R2 ;  /* 0x0000000205007388 */ /* 0x0043e20000000800 */
[----:B------:R-:W-:Y:S05]  /*01c0*/  BRA `(.L_x_2) ;  /* 0x0000000000087947 */ /* 0x000fea0003800000 */
.L_x_1:
[----:B------:R-:W-:-:S05]  /*01d0*/  LEA R2, R7, R0, 0x2 ;  /* 0x0000000007027211 */ /* 0x000fca00078e10ff */
[----:B------:R0:W-:Y:S02]  /*01e0*/  STS [R2], RZ ;  /* 0x000000ff02007388 */ /* 0x0001e40000000800 */
.L_x_2:
[----:B------:R-:W-:Y:S05]  /*01f0*/  BSYNC.RECONVERGENT B0 ;  /* 0x0000000000007941 */ /* 0x000fea0003800200 */
.L_x_0:
[----:B------:R-:W-:Y:S01]  /*0200*/  BAR.SYNC.DEFER_BLOCKING 0x0 ;  /* 0x0000000000007b1d */ /* 0x000fe20000010000 */
[----:B------:R-:W-:-:S13]  /*0210*/  ISETP.GE.U32.AND P0, PT, R4, R7, PT ;  /* 0x000000070400720c */ /* 0x000fda0003f06070 */
[----:B01----:R-:W-:Y:S01]  /*0220*/  @!P0 IMAD R2, R7, 0x4, R0 ;  /* 0x0000000407028824 */ /* 0x003fe200078e0200 */
[----:B------:R-:W-:Y:S05]  /*0230*/  @!P0 LDS R3, [R0] ;  /* 0x0000000000038984 */ /* 0x000fea0000000800 */
[----:B------:R-:W0:Y:S02]  /*0240*/  @!P0 LDS R2, [R2] ;  /* 0x0000000002028984 */ /* 0x000e240000000800 */
[----:B0-----:R-:W-:-:S05]  /*0250*/  @!P0 FADD R3, R2, R3 ;  /* 0x0000000302038221 */ /* 0x001fca0000000000 */
[----:B------:R2:W-:Y:S01]  /*0260*/  @!P0 STS [R0], R3 ;  /* 0x0000000300008388 */ /* 0x0005e20000000800 */
[----:B------:R-:W-:Y:S02]  /*0270*/  ISETP.GT.U32.AND P0, PT, R7, 0x1, PT ;  /* 0x000000010700780c */ /* 0x000fe40003f04070 */
[----:B------:R-:W-:-:S11]  /*0280*/  SHF.R.U32.HI R7, RZ, 0x1, R7 ;  /* 0x00000001ff077819 */ /* 0x000fd60000011607 */
[----:B--2---:R-:W-:Y:S05]  /*0290*/  @P0 BRA `(.L_x_0) ;  /* 0xfffffffc00d80947 */ /* 0x004fea000383ffff */
[----:B------:R-:W-:-:S13]  /*02a0*/  ISETP.NE.AND P0, PT, R4, RZ, PT ;  /* 0x000000ff0400720c */ /* 0x000fda0003f05270 */
[----:B------:R-:W-:Y:S05]  /*02b0*/  @P0 EXIT ;  /* 0x000000000000094d */ /* 0x000fea0003800000 */
[----:B------:R-:W0:Y:S01]  /*02c0*/  S2UR UR5, SR_CgaCtaId ;  /* 0x00000000000579c3 */ /* 0x000e220000008800 */
[----:B------:R-:W-:-:S07]  /*02d0*/  UMOV UR4, 0x400 ;  /* 0x0000040000047882 */ /* 0x000fce0000000000 */
[----:B------:R-:W1:Y:S01]  /*02e0*/  LDC.64 R2, c[0x0][0x380] ;  /* 0x0000e000ff027b82 */ /* 0x000e620000000a00 */
[----:B0-----:R-:W-:Y:S01]  /*02f0*/  ULEA UR4, UR5, UR4, 0x18 ;  /* 0x0000000405047291 */ /* 0x001fe2000f8ec0ff */
[----:B-1----:R-:W-:-:S08]  /*0300*/  IMAD.WIDE.U32 R2, R9, 0x4, R2 ;  /* 0x0000000409027825 */ /* 0x002fd000078e0002 */
[----:B------:R-:W0:Y:S04]  /*0310*/  LDS R5, [UR4] ;  /* 0x00000004ff057984 */ /* 0x000e280008000800 */
[----:B0-----:R-:W-:Y:S01]  /*0320*/  STG.E desc[UR6][R2.64], R5 ;  /* 0x0000000502007986 */ /* 0x001fe2000c101906 */
[----:B------:R-:W-:Y:S05]  /*0330*/  EXIT ;  /* 0x000000000000794d */ /* 0x000fea0003800000 */
.L_x_3:
[----:B------:R-:W-:-:S00]  /*0340*/  BRA `(.L_x_3) ;  /* 0xfffffffc00fc7947 */ /* 0x000fc0000383ffff */
[----:B------:R-:W-:-:S00]  /*0350*/  NOP ;  /* 0x0000000000007918 */ /* 0x000fc00000000000 */
        /* <DEDUP_REMOVED lines=10> */
.L_x_6:


//--------------------- .text._Z14naiveReductionPfS_j --------------------------
	.section	.text._Z14naiveReductionPfS_j,"ax",@progbits
	.align	128
        .global         _Z14naiveReductionPfS_j
        .type           _Z14naiveReductionPfS_j,@function
        .size           _Z14naiveReductionPfS_j,(.L_x_7 - _Z14naiveReductionPfS_j)
        .other          _Z14naiveReductionPfS_j,@"STO_CUDA_ENTRY STV_DEFAULT"
_Z14naiveReductionPfS_j:
.text._Z14naiveReductionPfS_j:
[----:B------:R-:W-:Y:S01]  /*0000*/  LDC R1, c[0x0][0x37c] ;  /* 0x0000df00ff017b82 */ /* 0x000fe20000000800 */
[----:B------:R-:W0:Y:S07]  /*0010*/  S2R R15, SR_CTAID.X ;  /* 0x00000000000f7919 */ /* 0x000e2e0000002500 */
[----:B------:R-:W0:Y:S01]  /*0020*/  LDC R6, c[0x0][0x360] ;  /* 0x0000d800ff067b82 */ /* 0x000e220000000800 */
[----:B------:R-:W1:Y:S01]  /*0030*/  LDCU.64 UR6, c[0x0][0x358] ;  /* 0x00006b00ff0677ac */ /* 0x000e620008000a00 */
[----:B------:R-:W2:Y:S06]  /*0040*/  S2R R13, SR_TID.X ;  /* 0x00000000000d7919 */ /* 0x000eac0000002100 */
[----:B------:R-:W3:Y:S01]  /*0050*/  LDC.64 R4, c[0x0][0x388] ;  /* 0x0000e200ff047b82 */ /* 0x000ee20000000a00 */
[----:B0-----:R-:W-:-:S05]  /*0060*/  IMAD R0, R15, R6, RZ ;  /* 0x000000060f007224 */ /* 0x001fca00078e02ff */
[----:B--2---:R-:W-:-:S05]  /*0070*/  LEA R3, R0, R13, 0x1 ;  /* 0x0000000d00037211 */ /* 0x004fca00078e08ff */
[C---:B------:R-:W-:Y:S02]  /*0080*/  IMAD.IADD R7, R3.reuse, 0x1, R6 ;  /* 0x0000000103077824 */ /* 0x040fe400078e0206 */
[----:B---3--:R-:W-:-:S04]  /*0090*/  IMAD.WIDE.U32 R2, R3, 0x4, R4 ;  /* 0x0000000403027825 */ /* 0x008fc800078e0004 */
[----:B------:R-:W-:Y:S02]  /*00a0*/  IMAD.WIDE.U32 R4, R7, 0x4, R4 ;  /* 0x0000000407047825 */ /* 0x000fe400078e0004 */
[----:B-1----:R-:W2:Y:S04]  /*00b0*/  LDG.E R2, desc[UR6][R2.64] ;  /* 0x0000000602027981 */ /* 0x002ea8000c1e1900 */
[----:B------:R-:W3:Y:S01]  /*00c0*/  LDG.E R4, desc[UR6][R4.64] ;  /* 0x0000000604047981 */ /* 0x000ee2000c1e1900 */
[----:B------:R-:W0:Y:S01]  /*00d0*/  S2UR UR5, SR_CgaCtaId ;  /* 0x00000000000579c3 */ /* 0x000e220000008800 */
[----:B------:R-:W-:Y:S01]  /*00e0*/  UMOV UR4, 0x400 ;  /* 0x0000040000047882 */ /* 0x000fe20000000000 */
[----:B------:R-:W-:Y:S01]  /*00f0*/  IMAD.MOV.U32 R11, RZ, RZ, 0x1 ;  /* 0x00000001ff0b7424 */ /* 0x000fe200078e00ff */
[----:B0-----:R-:W-:-:S06]  /*0100*/  ULEA UR4, UR5, UR4, 0x18 ;  /* 0x0000000405047291 */ /* 0x001fcc000f8ec0ff */
[----:B------:R-:W-:-:S04]  /*0110*/  LEA R7, R13, UR4, 0x2 ;  /* 0x000000040d077c11 */ /* 0x000fc8000f8e10ff */
[-C--:B------:R-:W-:Y:S02]  /*0120*/  LEA R9, R6, R7.reuse, 0x2 ;  /* 0x0000000706097211 */ /* 0x080fe400078e10ff */
[----:B------:R-:W-:Y:S01]  /*0130*/  LEA R0, R13, R7, 0x2 ;  /* 0x000000070d007211 */ /* 0x000fe200078e10ff */
[----:B--2---:R0:W-:Y:S04]  /*0140*/  STS [R7], R2 ;  /* 0x0000000207007388 */ /* 0x0041e80000000800 */
[----:B---3--:R0:W-:Y:S02]  /*0150*/  STS [R9], R4 ;  /* 0x0000000409007388 */ /* 0x0081e40000000800 */
.L_x_4:
[----:B0-----:R-:W-:Y:S01]  /*0160*/  VIADD R2, R11, 0xffffffff ;  /* 0xffffffff0b027836 */ /* 0x001fe20000000000 */
[----:B------:R-:W-:Y:S04]  /*0170*/  BAR.SYNC.DEFER_BLOCKING 0x0 ;  /* 0x0000000000007b1d */ /* 0x000fe80000010000 */
[----:B------:R-:W-:-:S13]  /*0180*/  LOP3.LUT P0, RZ, R2, R13, RZ, 0xc0, !PT ;  /* 0x0000000d02ff7212 */ /* 0x000fda000780c0ff */
[C---:B------:R-:W-:Y:S02]  /*0190*/  @!P0 LEA R2, R11.reuse, R0, 0x2 ;  /* 0x000000000b028211 */ /* 0x040fe400078e10ff */
[----:B------:R-:W-:Y:S01]  /*01a0*/  SHF.L.U32 R11, R11, 0x1, RZ ;  /* 0x000000010b0b7819 */ /* 0x000fe200000006ff */
[----:B------:R-:W-:Y:S04]  /*01b0*/  @!P0 LDS R3, [R0] ;  /* 0x0000000000038984 */ /* 0x000fe80000000800 */
[----:B------:R-:W0:Y:S02]  /*01c0*/  @!P0 LDS R2, [R2] ;  /* 0x0000000002028984 */ /* 0x000e240000000800 */
[----:B0-----:R-:W-:-:S05]  /*01d0*/  @!P0 FADD R3, R2, R3 ;  /* 0x0000000302038221 */ /* 0x001fca0000000000 */
[----:B------:R1:W-:Y:S01]  /*01e0*/  @!P0 STS [R0], R3 ;  /* 0x0000000300008388 */ /* 0x0003e20000000800 */
[----:B------:R-:W-:-:S13]  /*01f0*/  ISETP.GT.U32.AND P0, PT, R11, R6, PT ;  /* 0x000000060b00720c */ /* 0x000fda0003f04070 */
[----:B-1----:R-:W-:Y:S05]  /*0200*/  @!P0 BRA `(.L_x_4) ;  /* 0xfffffffc00d48947 */ /* 0x002fea000383ffff */
        /* <DEDUP_REMOVED lines=10> */
.L_x_5:
        /* <DEDUP_REMOVED lines=13> */
.L_x_7:


//--------------------- .nv.shared._Z18optimizedReductionPfS_j --------------------------
	.section	.nv.shared._Z18optimizedReductionPfS_j,"aw",@nobits
	.sectionflags	@""
	.align	4
.nv.shared._Z18optimizedReductionPfS_j:
	.zero		5120


//--------------------- .nv.shared.reserved.0     --------------------------
	.section	.nv.shared.reserved.0,"aw",@nobits
	.weak		__nv_reservedSMEM_offset_0_alias
	.size		__nv_reservedSMEM_offset_0_alias, 0, 64
	.other		__nv_reservedSMEM_offset_0_alias,@"STO_CUDA_RESERVED_SHARED STV_DEFAULT"
__nv_reservedSMEM_offset_0_alias:
	.zero		0
	.zero		64


//--------------------- .nv.shared._Z14naiveReductionPfS_j --------------------------
	.section	.nv.shared._Z14naiveReductionPfS_j,"aw",@nobits
	.sectionflags	@""
	.align	4
.nv.shared._Z14naiveReductionPfS_j:
	.zero		5120


//--------------------- .nv.constant0._Z18optimizedReductionPfS_j --------------------------
	.section	.nv.constant0._Z18optimizedReductionPfS_j,"a",@progbits
	.sectionflags	@""
	.align	4
.nv.constant0._Z18optimizedReductionPfS_j:
	.zero		916


//--------------------- .nv.constant0._Z14naiveReductionPfS_j --------------------------
	.section	.nv.constant0._Z14naiveReductionPfS_j,"a",@progbits
	.sectionflags	@""
	.align	4
.nv.constant0._Z14naiveReductionPfS_j:
	.zero		916


//--------------------- SYMBOLS --------------------------

	.type		.nv.reservedSmem.offset0,@object
	.size		.nv.reservedSmem.offset0,0x4
	.type		.nv.reservedSmem.cap,@object
	.size		.nv.reservedSmem.cap,0x4
